//
// Generated by NVIDIA NVVM Compiler
//
// Compiler Build ID: CL-36424714
// Cuda compilation tools, release 13.0, V13.0.88
// Based on NVVM 20.0.0
//

.version 9.0
.target sm_100
.address_size 64

	// .globl	_Z13gaussian_blurPhS_ii

.visible .entry _Z13gaussian_blurPhS_ii(
	.param .u64 .ptr .align 1 _Z13gaussian_blurPhS_ii_param_0,
	.param .u64 .ptr .align 1 _Z13gaussian_blurPhS_ii_param_1,
	.param .u32 _Z13gaussian_blurPhS_ii_param_2,
	.param .u32 _Z13gaussian_blurPhS_ii_param_3
)
{
	.reg .pred 	%p<4>;
	.reg .b16 	%rs<6>;
	.reg .b32 	%r<60>;
	.reg .b64 	%rd<25>;

	ld.param.u64 	%rd1, [_Z13gaussian_blurPhS_ii_param_0];
	ld.param.u64 	%rd2, [_Z13gaussian_blurPhS_ii_param_1];
	ld.param.u32 	%r3, [_Z13gaussian_blurPhS_ii_param_2];
	ld.param.u32 	%r5, [_Z13gaussian_blurPhS_ii_param_3];
	mov.u32 	%r6, %tid.x;
	mov.u32 	%r7, %ntid.x;
	mov.u32 	%r8, %ctaid.x;
	mad.lo.s32 	%r1, %r7, %r8, %r6;
	mov.u32 	%r9, %tid.y;
	mov.u32 	%r10, %ntid.y;
	mov.u32 	%r11, %ctaid.y;
	mad.lo.s32 	%r12, %r10, %r11, %r9;
	setp.ge.s32 	%p1, %r1, %r3;
	setp.ge.s32 	%p2, %r12, %r5;
	or.pred  	%p3, %p1, %p2;
	@%p3 bra 	$L__BB0_2;
	cvta.to.global.u64 	%rd3, %rd2;
	cvta.to.global.u64 	%rd4, %rd1;
	add.s32 	%r13, %r3, -1;
	add.s32 	%r14, %r5, -1;
	max.s32 	%r15, %r1, 1;
	add.s32 	%r16, %r15, -1;
	min.s32 	%r17, %r16, %r13;
	max.u32 	%r18, %r12, 1;
	add.s32 	%r19, %r18, -1;
	min.u32 	%r20, %r19, %r14;
	mul.lo.s32 	%r21, %r20, %r3;
	add.s32 	%r22, %r17, %r21;
	cvt.s64.s32 	%rd5, %r22;
	add.s64 	%rd6, %rd4, %rd5;
	ld.global.u8 	%r23, [%rd6];
	max.s32 	%r24, %r1, 0;
	min.s32 	%r25, %r24, %r13;
	add.s32 	%r26, %r25, %r21;
	cvt.s64.s32 	%rd7, %r26;
	add.s64 	%rd8, %rd4, %rd7;
	ld.global.u8 	%rs1, [%rd8];
	mul.wide.u16 	%r27, %rs1, 2;
	add.s32 	%r28, %r27, %r23;
	max.s32 	%r29, %r1, -1;
	add.s32 	%r30, %r29, 1;
	min.s32 	%r31, %r30, %r13;
	add.s32 	%r32, %r31, %r21;
	cvt.s64.s32 	%rd9, %r32;
	add.s64 	%rd10, %rd4, %rd9;
	ld.global.u8 	%r33, [%rd10];
	add.s32 	%r34, %r28, %r33;
	min.u32 	%r35, %r12, %r14;
	mul.lo.s32 	%r36, %r35, %r3;
	add.s32 	%r37, %r17, %r36;
	cvt.s64.s32 	%rd11, %r37;
	add.s64 	%rd12, %rd4, %rd11;
	ld.global.u8 	%rs2, [%rd12];
	mul.wide.u16 	%r38, %rs2, 2;
	add.s32 	%r39, %r38, %r34;
	add.s32 	%r40, %r25, %r36;
	cvt.s64.s32 	%rd13, %r40;
	add.s64 	%rd14, %rd4, %rd13;
	ld.global.u8 	%rs3, [%rd14];
	mul.wide.u16 	%r41, %rs3, 4;
	add.s32 	%r42, %r41, %r39;
	add.s32 	%r43, %r31, %r36;
	cvt.s64.s32 	%rd15, %r43;
	add.s64 	%rd16, %rd4, %rd15;
	ld.global.u8 	%rs4, [%rd16];
	mul.wide.u16 	%r44, %rs4, 2;
	add.s32 	%r45, %r44, %r42;
	add.s32 	%r46, %r12, 1;
	min.u32 	%r47, %r46, %r14;
	mul.lo.s32 	%r48, %r47, %r3;
	add.s32 	%r49, %r17, %r48;
	cvt.s64.s32 	%rd17, %r49;
	add.s64 	%rd18, %rd4, %rd17;
	ld.global.u8 	%r50, [%rd18];
	add.s32 	%r51, %r45, %r50;
	add.s32 	%r52, %r25, %r48;
	cvt.s64.s32 	%rd19, %r52;
	add.s64 	%rd20, %rd4, %rd19;
	ld.global.u8 	%rs5, [%rd20];
	mul.wide.u16 	%r53, %rs5, 2;
	add.s32 	%r54, %r53, %r51;
	add.s32 	%r55, %r31, %r48;
	cvt.s64.s32 	%rd21, %r55;
	add.s64 	%rd22, %rd4, %rd21;
	ld.global.u8 	%r56, [%rd22];
	add.s32 	%r57, %r54, %r56;
	shr.u32 	%r58, %r57, 4;
	mad.lo.s32 	%r59, %r3, %r12, %r1;
	cvt.s64.s32 	%rd23, %r59;
	add.s64 	%rd24, %rd3, %rd23;
	st.global.u8 	[%rd24], %r58;
$L__BB0_2:
	ret;

}


// ===== COMPILED SASS (sm_100) =====

	.target	sm_100

	.elftype	@"ET_EXEC"


//--------------------- .note.nv.tkinfo           --------------------------
	.section	.note.nv.tkinfo,"",@"SHT_NOTE"
	.sectionflags	@"SHF_NOTE_NV_TKINFO"
	.tkinfo
        /*0018*/ 	.word	0x00000002
        /*0030*/ 	.string	""
        /*0030*/ 	.string	"ptxas"
        /*0030*/ 	.string	"Cuda compilation tools, release 13.0, V13.0.88"
        /*0030*/ 	.string	"Build cuda_13.0.r13.0/compiler.36424714_0"
        /*0030*/ 	.string	"-arch sm_100 -m 64 "



//--------------------- .note.nv.cuinfo           --------------------------
	.section	.note.nv.cuinfo,"",@"SHT_NOTE"
	.sectionflags	@"SHF_NOTE_NV_CUINFO"
        /*0018*/ 	.short	0x0002
        /*001a*/ 	.short	0x0064
        /*001c*/ 	.short	0x0082
	.zero		2


//--------------------- .nv.info                  --------------------------
	.section	.nv.info,"",@"SHT_CUDA_INFO"
	.align	4


	//----- nvinfo : EIATTR_REGCOUNT
	.align		4
        /*0000*/ 	.byte	0x04, 0x2f
        /*0002*/ 	.short	(.L_1 - .L_0)
	.align		4
.L_0:
        /*0004*/ 	.word	index@(_Z13gaussian_blurPhS_ii)
        /*0008*/ 	.word	0x0000001a


	//----- nvinfo : EIATTR_FRAME_SIZE
	.align		4
.L_1:
        /*000c*/ 	.byte	0x04, 0x11
        /*000e*/ 	.short	(.L_3 - .L_2)
	.align		4
.L_2:
        /*0010*/ 	.word	index@(_Z13gaussian_blurPhS_ii)
        /*0014*/ 	.word	0x00000000


	//----- nvinfo : EIATTR_MIN_STACK_SIZE
	.align		4
.L_3:
        /*0018*/ 	.byte	0x04, 0x12
        /*001a*/ 	.short	(.L_5 - .L_4)
	.align		4
.L_4:
        /*001c*/ 	.word	index@(_Z13gaussian_blurPhS_ii)
        /*0020*/ 	.word	0x00000000
.L_5:


//--------------------- .nv.compat                --------------------------
	.section	.nv.compat,"",@"SHT_CUDA_COMPAT_INFO"
	.align	4
        /*0000*/ 	.byte	0x02, 0x09, 0x00, 0x00, 0x02, 0x02, 0x01, 0x00, 0x02, 0x05, 0x05, 0x00, 0x03, 0x07, 0x01, 0x01
        /*0010*/ 	.byte	0x02, 0x03, 0x00, 0x00, 0x02, 0x06, 0x01, 0x00, 0x04, 0x0b, 0x08, 0x00, 0x09, 0x00, 0x00, 0x00
        /*0020*/ 	.byte	0x00, 0x00, 0x00, 0x00


//--------------------- .nv.info._Z13gaussian_blurPhS_ii --------------------------
	.section	.nv.info._Z13gaussian_blurPhS_ii,"",@"SHT_CUDA_INFO"
	.sectionflags	@""
	.align	4


	//----- nvinfo : EIATTR_CUDA_API_VERSION
	.align		4
        /*0000*/ 	.byte	0x04, 0x37
        /*0002*/ 	.short	(.L_7 - .L_6)
.L_6:
        /*0004*/ 	.word	0x00000082


	//----- nvinfo : EIATTR_KPARAM_INFO
	.align		4
.L_7:
        /*0008*/ 	.byte	0x04, 0x17
        /*000a*/ 	.short	(.L_9 - .L_8)
.L_8:
        /*000c*/ 	.word	0x00000000
        /*0010*/ 	.short	0x0003
        /*0012*/ 	.short	0x0014
        /*0014*/ 	.byte	0x00, 0xf0, 0x11, 0x00


	//----- nvinfo : EIATTR_KPARAM_INFO
	.align		4
.L_9:
        /*0018*/ 	.byte	0x04, 0x17
        /*001a*/ 	.short	(.L_11 - .L_10)
.L_10:
        /*001c*/ 	.word	0x00000000
        /*0020*/ 	.short	0x0002
        /*0022*/ 	.short	0x0010
        /*0024*/ 	.byte	0x00, 0xf0, 0x11, 0x00


	//----- nvinfo : EIATTR_KPARAM_INFO
	.align		4
.L_11:
        /*0028*/ 	.byte	0x04, 0x17
        /*002a*/ 	.short	(.L_13 - .L_12)
.L_12:
        /*002c*/ 	.word	0x00000000
        /*0030*/ 	.short	0x0001
        /*0032*/ 	.short	0x0008
        /*0034*/ 	.byte	0x00, 0xf5, 0x21, 0x00


	//----- nvinfo : EIATTR_KPARAM_INFO
	.align		4
.L_13:
        /*0038*/ 	.byte	0x04, 0x17
        /*003a*/ 	.short	(.L_15 - .L_14)
.L_14:
        /*003c*/ 	.word	0x00000000
        /*0040*/ 	.short	0x0000
        /*0042*/ 	.short	0x0000
        /*0044*/ 	.byte	0x00, 0xf5, 0x21, 0x00


	//----- nvinfo : EIATTR_SPARSE_MMA_MASK
	.align		4
.L_15:
        /*0048*/ 	.byte	0x03, 0x50
        /*004a*/ 	.short	0x0000


	//----- nvinfo : EIATTR_MAXREG_COUNT
	.align		4
        /*004c*/ 	.byte	0x03, 0x1b
        /*004e*/ 	.short	0x00ff


	//----- nvinfo : EIATTR_MERCURY_ISA_VERSION
	.align		4
        /*0050*/ 	.byte	0x03, 0x5f
        /*0052*/ 	.short	0x0101


	//----- nvinfo : EIATTR_VRC_CTA_INIT_COUNT
	.align		4
        /*0054*/ 	.byte	0x02, 0x4a
	.zero		1
	.zero		1


	//----- nvinfo : EIATTR_EXIT_INSTR_OFFSETS
	.align		4
        /*0058*/ 	.byte	0x04, 0x1c
        /*005a*/ 	.short	(.L_17 - .L_16)


	//   ....[0]....
.L_16:
        /*005c*/ 	.word	0x000000c0


	//   ....[1]....
        /*0060*/ 	.word	0x000004c0


	//----- nvinfo : EIATTR_CBANK_PARAM_SIZE
	.align		4
.L_17:
        /*0064*/ 	.byte	0x03, 0x19
        /*0066*/ 	.short	0x0018


	//----- nvinfo : EIATTR_PARAM_CBANK
	.align		4
        /*0068*/ 	.byte	0x04, 0x0a
        /*006a*/ 	.short	(.L_19 - .L_18)
	.align		4
.L_18:
        /*006c*/ 	.word	index@(.nv.constant0._Z13gaussian_blurPhS_ii)
        /*0070*/ 	.short	0x0380
        /*0072*/ 	.short	0x0018


	//----- nvinfo : EIATTR_SW_WAR
	.align		4
.L_19:
        /*0074*/ 	.byte	0x04, 0x36
        /*0076*/ 	.short	(.L_21 - .L_20)
.L_20:
        /*0078*/ 	.word	0x00000008
.L_21:


//--------------------- .nv.callgraph             --------------------------
	.section	.nv.callgraph,"",@"SHT_CUDA_CALLGRAPH"
	.align	4
	.sectionentsize	8
	.align		4
        /*0000*/ 	.word	0x00000000
	.align		4
        /*0004*/ 	.word	0xffffffff
	.align		4
        /*0008*/ 	.word	0x00000000
	.align		4
        /*000c*/ 	.word	0xfffffffe
	.align		4
        /*0010*/ 	.word	0x00000000
	.align		4
        /*0014*/ 	.word	0xfffffffd
	.align		4
        /*0018*/ 	.word	0x00000000
	.align		4
        /*001c*/ 	.word	0xfffffffc


//--------------------- .text._Z13gaussian_blurPhS_ii --------------------------
	.section	.text._Z13gaussian_blurPhS_ii,"ax",@progbits
	.align	128
        .global         _Z13gaussian_blurPhS_ii
        .type           _Z13gaussian_blurPhS_ii,@function
        .size           _Z13gaussian_blurPhS_ii,(.L_x_1 - _Z13gaussian_blurPhS_ii)
        .other          _Z13gaussian_blurPhS_ii,@"STO_CUDA_ENTRY STV_DEFAULT"
_Z13gaussian_blurPhS_ii:
.text._Z13gaussian_blurPhS_ii:
[----:B------:R-:W-:Y:S01]  /*0000*/  LDC R1, c[0x0][0x37c] ;  /* 0x0000df00ff017b82 */ /* 0x000fe20000000800 */
[----:B------:R-:W0:Y:S01]  /*0010*/  S2R R0, SR_TID.Y ;  /* 0x0000000000007919 */ /* 0x000e220000002200 */
[----:B------:R-:W1:Y:S06]  /*0020*/  LDCU UR4, c[0x0][0x360] ;  /* 0x00006c00ff0477ac */ /* 0x000e6c0008000800 */
[----:B------:R-:W2:Y:S01]  /*0030*/  LDC.64 R2, c[0x0][0x390] ;  /* 0x0000e400ff027b82 */ /* 0x000ea20000000a00 */
[----:B------:R-:W0:Y:S01]  /*0040*/  S2R R5, SR_CTAID.Y ;  /* 0x0000000000057919 */ /* 0x000e220000002600 */
[----:B------:R-:W0:Y:S01]  /*0050*/  LDCU UR5, c[0x0][0x364] ;  /* 0x00006c80ff0577ac */ /* 0x000e220008000800 */
[----:B------:R-:W1:Y:S01]  /*0060*/  S2R R13, SR_TID.X ;  /* 0x00000000000d7919 */ /* 0x000e620000002100 */
[----:B------:R-:W1:Y:S01]  /*0070*/  S2R R4, SR_CTAID.X ;  /* 0x0000000000047919 */ /* 0x000e620000002500 */
[----:B0-----:R-:W-:-:S05]  /*0080*/  IMAD R0, R5, UR5, R0 ;  /* 0x0000000505007c24 */ /* 0x001fca000f8e0200 */
[----:B--2---:R-:W-:Y:S01]  /*0090*/  ISETP.GE.AND P0, PT, R0, R3, PT ;  /* 0x000000030000720c */ /* 0x004fe20003f06270 */
[----:B-1----:R-:W-:-:S05]  /*00a0*/  IMAD R13, R4, UR4, R13 ;  /* 0x00000004040d7c24 */ /* 0x002fca000f8e020d */
[----:B------:R-:W-:-:S13]  /*00b0*/  ISETP.GE.OR P0, PT, R13, R2, P0 ;  /* 0x000000020d00720c */ /* 0x000fda0000706670 */
[----:B------:R-:W-:Y:S05]  /*00c0*/  @P0 EXIT ;  /* 0x000000000000094d */ /* 0x000fea0003800000 */
[----:B------:R-:W0:Y:S01]  /*00d0*/  LDCU.128 UR8, c[0x0][0x380] ;  /* 0x00007000ff0877ac */ /* 0x000e220008000c00 */
[----:B------:R-:W-:Y:S01]  /*00e0*/  VIADD R5, R3, 0xffffffff ;  /* 0xffffffff03057836 */ /* 0x000fe20000000000 */
[C---:B------:R-:W-:Y:S01]  /*00f0*/  VIMNMX R4, PT, PT, R13.reuse, 0x1, !PT ;  /* 0x000000010d047848 */ /* 0x040fe20007fe0100 */
[----:B------:R-:W-:Y:S01]  /*0100*/  VIADD R3, R2, 0xffffffff ;  /* 0xffffffff02037836 */ /* 0x000fe20000000000 */
[----:B------:R-:W-:Y:S01]  /*0110*/  VIMNMX.U32 R6, PT, PT, R0, 0x1, !PT ;  /* 0x0000000100067848 */ /* 0x000fe20007fe0000 */
[----:B------:R-:W1:Y:S01]  /*0120*/  LDCU.64 UR4, c[0x0][0x358] ;  /* 0x00006b00ff0477ac */ /* 0x000e620008000a00 */
[----:B------:R-:W-:Y:S02]  /*0130*/  VIMNMX R8, PT, PT, RZ, R13, !PT ;  /* 0x0000000dff087248 */ /* 0x000fe40007fe0100 */
[----:B------:R-:W-:Y:S02]  /*0140*/  VIMNMX R10, PT, PT, R13, -0x1, !PT ;  /* 0xffffffff0d0a7848 */ /* 0x000fe40007fe0100 */
[----:B------:R-:W-:-:S02]  /*0150*/  VIADDMNMX R11, R4, 0xffffffff, R3, PT ;  /* 0xffffffff040b7846 */ /* 0x000fc40003800103 */
[----:B------:R-:W-:Y:S02]  /*0160*/  VIADDMNMX.U32 R7, R6, 0xffffffff, R5, PT ;  /* 0xffffffff06077846 */ /* 0x000fe40003800005 */
[----:B------:R-:W-:Y:S02]  /*0170*/  VIMNMX R15, PT, PT, R3, R8, PT ;  /* 0x00000008030f7248 */ /* 0x000fe40003fe0100 */
[----:B------:R-:W-:Y:S01]  /*0180*/  VIADDMNMX R17, R10, 0x1, R3, PT ;  /* 0x000000010a117846 */ /* 0x000fe20003800103 */
[CC--:B------:R-:W-:Y:S01]  /*0190*/  IMAD R3, R7.reuse, R2.reuse, R11 ;  /* 0x0000000207037224 */ /* 0x0c0fe200078e020b */
[C---:B------:R-:W-:Y:S01]  /*01a0*/  VIMNMX.U32 R9, PT, PT, R0.reuse, R5, PT ;  /* 0x0000000500097248 */ /* 0x040fe20003fe0000 */
[CC--:B------:R-:W-:Y:S01]  /*01b0*/  IMAD R4, R7.reuse, R2.reuse, R15 ;  /* 0x0000000207047224 */ /* 0x0c0fe200078e020f */
[----:B------:R-:W-:Y:S01]  /*01c0*/  VIADDMNMX.U32 R5, R0, 0x1, R5, PT ;  /* 0x0000000100057846 */ /* 0x000fe20003800005 */
[-C--:B------:R-:W-:Y:S01]  /*01d0*/  IMAD R7, R7, R2.reuse, R17 ;  /* 0x0000000207077224 */ /* 0x080fe200078e0211 */
[----:B0-----:R-:W-:Y:S01]  /*01e0*/  IADD3 R20, P0, PT, R3, UR8, RZ ;  /* 0x0000000803147c10 */ /* 0x001fe2000ff1e0ff */
[CC--:B------:R-:W-:Y:S01]  /*01f0*/  IMAD R8, R9.reuse, R2.reuse, R11 ;  /* 0x0000000209087224 */ /* 0x0c0fe200078e020b */
[C---:B------:R-:W-:Y:S01]  /*0200*/  IADD3 R14, P1, PT, R4.reuse, UR8, RZ ;  /* 0x00000008040e7c10 */ /* 0x040fe2000ff3e0ff */
[-CC-:B------:R-:W-:Y:S01]  /*0210*/  IMAD R10, R9, R2.reuse, R15.reuse ;  /* 0x00000002090a7224 */ /* 0x180fe200078e020f */
[----:B------:R-:W-:Y:S01]  /*0220*/  LEA.HI.X.SX32 R21, R3, UR9, 0x1, P0 ;  /* 0x0000000903157c11 */ /* 0x000fe200080f0eff */
[-C--:B------:R-:W-:Y:S01]  /*0230*/  IMAD R3, R5, R2.reuse, R15 ;  /* 0x0000000205037224 */ /* 0x080fe200078e020f */
[----:B------:R-:W-:Y:S01]  /*0240*/  IADD3 R16, P0, PT, R7, UR8, RZ ;  /* 0x0000000807107c10 */ /* 0x000fe2000ff1e0ff */
[-CC-:B------:R-:W-:Y:S01]  /*0250*/  IMAD R9, R9, R2.reuse, R17.reuse ;  /* 0x0000000209097224 */ /* 0x180fe200078e0211 */
[----:B------:R-:W-:Y:S01]  /*0260*/  LEA.HI.X.SX32 R15, R4, UR9, 0x1, P1 ;  /* 0x00000009040f7c11 */ /* 0x000fe200088f0eff */
[-C--:B------:R-:W-:Y:S01]  /*0270*/  IMAD R12, R5, R2.reuse, R17 ;  /* 0x00000002050c7224 */ /* 0x080fe200078e0211 */
[----:B------:R-:W-:Y:S01]  /*0280*/  IADD3 R6, P1, PT, R8, UR8, RZ ;  /* 0x0000000808067c10 */ /* 0x000fe2000ff3e0ff */
[----:B-1----:R-:W2:Y:S01]  /*0290*/  LDG.E.U8 R20, desc[UR4][R20.64] ;  /* 0x0000000414147981 */ /* 0x002ea2000c1e1100 */
[----:B------:R-:W-:Y:S01]  /*02a0*/  LEA.HI.X.SX32 R17, R7, UR9, 0x1, P0 ;  /* 0x0000000907117c11 */ /* 0x000fe200080f0eff */
[----:B------:R-:W-:-:S02]  /*02b0*/  IMAD R11, R5, R2, R11 ;  /* 0x00000002050b7224 */ /* 0x000fc400078e020b */
[----:B------:R0:W2:Y:S01]  /*02c0*/  LDG.E.U8 R23, desc[UR4][R14.64] ;  /* 0x000000040e177981 */ /* 0x0000a2000c1e1100 */
[----:B------:R-:W-:Y:S02]  /*02d0*/  LEA.HI.X.SX32 R7, R8, UR9, 0x1, P1 ;  /* 0x0000000908077c11 */ /* 0x000fe400088f0eff */
[C---:B------:R-:W-:Y:S01]  /*02e0*/  IADD3 R4, P0, PT, R10.reuse, UR8, RZ ;  /* 0x000000080a047c10 */ /* 0x040fe2000ff1e0ff */
[----:B------:R-:W3:Y:S01]  /*02f0*/  LDG.E.U8 R16, desc[UR4][R16.64] ;  /* 0x0000000410107981 */ /* 0x000ee2000c1e1100 */
[----:B------:R-:W-:Y:S02]  /*0300*/  IADD3 R8, P1, PT, R9, UR8, RZ ;  /* 0x0000000809087c10 */ /* 0x000fe4000ff3e0ff */
[----:B------:R-:W-:Y:S01]  /*0310*/  LEA.HI.X.SX32 R5, R10, UR9, 0x1, P0 ;  /* 0x000000090a057c11 */ /* 0x000fe200080f0eff */
[----:B------:R-:W4:Y:S01]  /*0320*/  LDG.E.U8 R7, desc[UR4][R6.64] ;  /* 0x0000000406077981 */ /* 0x000f22000c1e1100 */
[----:B------:R-:W-:Y:S02]  /*0330*/  IADD3 R10, P0, PT, R11, UR8, RZ ;  /* 0x000000080b0a7c10 */ /* 0x000fe4000ff1e0ff */
[----:B------:R-:W-:Y:S01]  /*0340*/  LEA.HI.X.SX32 R9, R9, UR9, 0x1, P1 ;  /* 0x0000000909097c11 */ /* 0x000fe200088f0eff */
[----:B------:R-:W5:Y:S01]  /*0350*/  LDG.E.U8 R4, desc[UR4][R4.64] ;  /* 0x0000000404047981 */ /* 0x000f62000c1e1100 */
[----:B------:R-:W-:-:S02]  /*0360*/  IADD3 R18, P1, PT, R3, UR8, RZ ;  /* 0x0000000803127c10 */ /* 0x000fc4000ff3e0ff */
[----:B------:R-:W-:Y:S02]  /*0370*/  LEA.HI.X.SX32 R11, R11, UR9, 0x1, P0 ;  /* 0x000000090b0b7c11 */ /* 0x000fe400080f0eff */
[----:B------:R-:W5:Y:S01]  /*0380*/  LDG.E.U8 R9, desc[UR4][R8.64] ;  /* 0x0000000408097981 */ /* 0x000f62000c1e1100 */
[C---:B0-----:R-:W-:Y:S02]  /*0390*/  IADD3 R14, P0, PT, R12.reuse, UR8, RZ ;  /* 0x000000080c0e7c10 */ /* 0x041fe4000ff1e0ff */
[----:B------:R-:W-:Y:S01]  /*03a0*/  LEA.HI.X.SX32 R19, R3, UR9, 0x1, P1 ;  /* 0x0000000903137c11 */ /* 0x000fe200088f0eff */
[----:B------:R-:W5:Y:S01]  /*03b0*/  LDG.E.U8 R11, desc[UR4][R10.64] ;  /* 0x000000040a0b7981 */ /* 0x000f62000c1e1100 */
[----:B------:R-:W-:-:S04]  /*03c0*/  LEA.HI.X.SX32 R15, R12, UR9, 0x1, P0 ;  /* 0x000000090c0f7c11 */ /* 0x000fc800080f0eff */
[----:B------:R-:W5:Y:S04]  /*03d0*/  LDG.E.U8 R19, desc[UR4][R18.64] ;  /* 0x0000000412137981 */ /* 0x000f68000c1e1100 */
[----:B------:R-:W5:Y:S01]  /*03e0*/  LDG.E.U8 R15, desc[UR4][R14.64] ;  /* 0x000000040e0f7981 */ /* 0x000f62000c1e1100 */
[----:B------:R-:W-:-:S05]  /*03f0*/  IMAD R0, R0, R2, R13 ;  /* 0x0000000200007224 */ /* 0x000fca00078e020d */
[----:B------:R-:W-:-:S04]  /*0400*/  IADD3 R2, P0, PT, R0, UR10, RZ ;  /* 0x0000000a00027c10 */ /* 0x000fc8000ff1e0ff */
[----:B------:R-:W-:Y:S01]  /*0410*/  LEA.HI.X.SX32 R3, R0, UR11, 0x1, P0 ;  /* 0x0000000b00037c11 */ /* 0x000fe200080f0eff */
[----:B--2---:R-:W-:-:S04]  /*0420*/  IMAD R23, R23, 0x2, R20 ;  /* 0x0000000217177824 */ /* 0x004fc800078e0214 */
[----:B---3--:R-:W-:-:S04]  /*0430*/  IMAD.IADD R16, R23, 0x1, R16 ;  /* 0x0000000117107824 */ /* 0x008fc800078e0210 */
[----:B----4-:R-:W-:-:S04]  /*0440*/  IMAD R7, R7, 0x2, R16 ;  /* 0x0000000207077824 */ /* 0x010fc800078e0210 */
[----:B-----5:R-:W-:-:S04]  /*0450*/  IMAD R4, R4, 0x4, R7 ;  /* 0x0000000404047824 */ /* 0x020fc800078e0207 */
[----:B------:R-:W-:-:S04]  /*0460*/  IMAD R4, R9, 0x2, R4 ;  /* 0x0000000209047824 */ /* 0x000fc800078e0204 */
[----:B------:R-:W-:-:S04]  /*0470*/  IMAD.IADD R4, R4, 0x1, R11 ;  /* 0x0000000104047824 */ /* 0x000fc800078e020b */
[----:B------:R-:W-:-:S04]  /*0480*/  IMAD R4, R19, 0x2, R4 ;  /* 0x0000000213047824 */ /* 0x000fc800078e0204 */
[----:B------:R-:W-:-:S05]  /*0490*/  IMAD.IADD R4, R4, 0x1, R15 ;  /* 0x0000000104047824 */ /* 0x000fca00078e020f */
[----:B------:R-:W-:-:S05]  /*04a0*/  SHF.R.U32.HI R5, RZ, 0x4, R4 ;  /* 0x00000004ff057819 */ /* 0x000fca0000011604 */
[----:B------:R-:W-:Y:S01]  /*04b0*/  STG.E.U8 desc[UR4][R2.64], R5 ;  /* 0x0000000502007986 */ /* 0x000fe2000c101104 */
[----:B------:R-:W-:Y:S05]  /*04c0*/  EXIT ;  /* 0x000000000000794d */ /* 0x000fea0003800000 */
.L_x_0:
[----:B------:R-:W-:-:S00]  /*04d0*/  BRA `(.L_x_0) ;  /* 0xfffffffc00fc7947 */ /* 0x000fc0000383ffff */
[----:B------:R-:W-:-:S00]  /*04e0*/  NOP ;  /* 0x0000000000007918 */ /* 0x000fc00000000000 */
        /* <DEDUP_REMOVED lines=9> */
.L_x_1:


//--------------------- .nv.shared.reserved.0     --------------------------
	.section	.nv.shared.reserved.0,"aw",@nobits
	.weak		__nv_reservedSMEM_offset_0_alias
	.size		__nv_reservedSMEM_offset_0_alias, 0, 64
	.other		__nv_reservedSMEM_offset_0_alias,@"STO_CUDA_RESERVED_SHARED STV_DEFAULT"
__nv_reservedSMEM_offset_0_alias:
	.zero		0
	.zero		64


//--------------------- .nv.constant0._Z13gaussian_blurPhS_ii --------------------------
	.section	.nv.constant0._Z13gaussian_blurPhS_ii,"a",@progbits
	.sectionflags	@""
	.align	4
.nv.constant0._Z13gaussian_blurPhS_ii:
	.zero		920


//--------------------- SYMBOLS --------------------------

	.type		.nv.reservedSmem.offset0,@object
	.size		.nv.reservedSmem.offset0,0x4
